//
// Generated by NVIDIA NVVM Compiler
//
// Compiler Build ID: CL-36424714
// Cuda compilation tools, release 13.0, V13.0.88
// Based on NVVM 20.0.0
//

.version 9.0
.target sm_100
.address_size 64

	// .globl	_Z19matrixMul_coalescedPiS_S_iii
// _ZZ19matrixMul_coalescedPiS_S_iiiE13shared_A_coal has been demoted
// _ZZ19matrixMul_coalescedPiS_S_iiiE13shared_B_coal has been demoted
// _ZZ19matrixMul_coalescedPiS_S_iiiE13shared_A_tile has been demoted
// _ZZ19matrixMul_coalescedPiS_S_iiiE13shared_B_tile has been demoted

.visible .entry _Z19matrixMul_coalescedPiS_S_iii(
	.param .u64 .ptr .align 1 _Z19matrixMul_coalescedPiS_S_iii_param_0,
	.param .u64 .ptr .align 1 _Z19matrixMul_coalescedPiS_S_iii_param_1,
	.param .u64 .ptr .align 1 _Z19matrixMul_coalescedPiS_S_iii_param_2,
	.param .u32 _Z19matrixMul_coalescedPiS_S_iii_param_3,
	.param .u32 _Z19matrixMul_coalescedPiS_S_iii_param_4,
	.param .u32 _Z19matrixMul_coalescedPiS_S_iii_param_5
)
{
	.reg .pred 	%p<22>;
	.reg .b32 	%r<169>;
	.reg .b64 	%rd<16>;
	// demoted variable
	.shared .align 4 .b8 _ZZ19matrixMul_coalescedPiS_S_iiiE13shared_A_coal[1024];
	// demoted variable
	.shared .align 4 .b8 _ZZ19matrixMul_coalescedPiS_S_iiiE13shared_B_coal[1024];
	// demoted variable
	.shared .align 4 .b8 _ZZ19matrixMul_coalescedPiS_S_iiiE13shared_A_tile[1024];
	// demoted variable
	.shared .align 4 .b8 _ZZ19matrixMul_coalescedPiS_S_iiiE13shared_B_tile[1024];
	ld.param.u64 	%rd4, [_Z19matrixMul_coalescedPiS_S_iii_param_0];
	ld.param.u64 	%rd5, [_Z19matrixMul_coalescedPiS_S_iii_param_1];
	ld.param.u64 	%rd3, [_Z19matrixMul_coalescedPiS_S_iii_param_2];
	ld.param.u32 	%r57, [_Z19matrixMul_coalescedPiS_S_iii_param_3];
	ld.param.u32 	%r55, [_Z19matrixMul_coalescedPiS_S_iii_param_4];
	ld.param.u32 	%r56, [_Z19matrixMul_coalescedPiS_S_iii_param_5];
	cvta.to.global.u64 	%rd1, %rd5;
	cvta.to.global.u64 	%rd2, %rd4;
	mov.u32 	%r1, %tid.x;
	mov.u32 	%r2, %tid.y;
	mov.u32 	%r58, %ctaid.y;
	shl.b32 	%r59, %r58, 4;
	add.s32 	%r60, %r59, %r1;
	mov.u32 	%r61, %ctaid.x;
	shl.b32 	%r62, %r61, 4;
	add.s32 	%r63, %r62, %r2;
	mov.u32 	%r64, %nctaid.x;
	mul.lo.s32 	%r65, %r64, %r63;
	shl.b32 	%r66, %r65, 4;
	add.s32 	%r67, %r60, %r66;
	mul.wide.s32 	%rd6, %r67, 4;
	add.s64 	%rd7, %rd2, %rd6;
	ld.global.u32 	%r68, [%rd7];
	shl.b32 	%r69, %r1, 4;
	add.s32 	%r70, %r69, %r2;
	shl.b32 	%r71, %r70, 2;
	mov.u32 	%r72, _ZZ19matrixMul_coalescedPiS_S_iiiE13shared_A_coal;
	add.s32 	%r73, %r72, %r71;
	st.shared.u32 	[%r73], %r68;
	add.s64 	%rd8, %rd1, %rd6;
	ld.global.u32 	%r74, [%rd8];
	mov.u32 	%r75, _ZZ19matrixMul_coalescedPiS_S_iiiE13shared_B_coal;
	add.s32 	%r76, %r75, %r71;
	st.shared.u32 	[%r76], %r74;
	bar.sync 	0;
	shl.b32 	%r77, %r2, 4;
	add.s32 	%r78, %r77, %r1;
	shl.b32 	%r79, %r78, 2;
	add.s32 	%r80, %r72, %r79;
	ld.shared.u32 	%r81, [%r80];
	st.global.u32 	[%rd7], %r81;
	add.s32 	%r82, %r75, %r79;
	ld.shared.u32 	%r83, [%r82];
	st.global.u32 	[%rd8], %r83;
	bar.sync 	0;
	mov.u32 	%r84, %ntid.y;
	mad.lo.s32 	%r3, %r58, %r84, %r2;
	mov.u32 	%r85, %ntid.x;
	mad.lo.s32 	%r4, %r61, %r85, %r1;
	setp.ge.s32 	%p1, %r3, %r57;
	setp.ge.s32 	%p2, %r4, %r56;
	or.pred  	%p3, %p1, %p2;
	@%p3 bra 	$L__BB0_37;
	setp.lt.s32 	%p4, %r55, -15;
	@%p4 bra 	$L__BB0_36;
	shr.s32 	%r89, %r55, 31;
	shr.u32 	%r90, %r89, 28;
	add.s32 	%r91, %r55, %r90;
	shr.s32 	%r92, %r91, 4;
	neg.s32 	%r150, %r92;
	shl.b32 	%r93, %r2, 6;
	mov.u32 	%r94, _ZZ19matrixMul_coalescedPiS_S_iiiE13shared_A_tile;
	add.s32 	%r5, %r94, %r93;
	shl.b32 	%r95, %r1, 2;
	add.s32 	%r6, %r5, %r95;
	mov.u32 	%r96, _ZZ19matrixMul_coalescedPiS_S_iiiE13shared_B_tile;
	add.s32 	%r8, %r96, %r95;
	add.s32 	%r7, %r8, %r93;
	mad.lo.s32 	%r148, %r55, %r3, %r1;
	mad.lo.s32 	%r147, %r2, %r56, %r4;
	shl.b32 	%r12, %r56, 4;
	mov.b32 	%r149, 7;
$L__BB0_3:
	add.s32 	%r97, %r149, -7;
	mul.wide.s32 	%rd9, %r148, 4;
	add.s64 	%rd10, %rd2, %rd9;
	ld.global.u32 	%r98, [%rd10];
	st.shared.u32 	[%r6], %r98;
	mul.wide.s32 	%rd11, %r147, 4;
	add.s64 	%rd12, %rd1, %rd11;
	ld.global.u32 	%r99, [%rd12];
	st.shared.u32 	[%r7], %r99;
	bar.sync 	0;
	setp.ge.s32 	%p5, %r97, %r55;
	@%p5 bra 	$L__BB0_5;
	ld.shared.u32 	%r100, [%r5];
	ld.shared.u32 	%r101, [%r8];
	mad.lo.s32 	%r152, %r101, %r100, %r152;
$L__BB0_5:
	add.s32 	%r102, %r149, -6;
	setp.ge.s32 	%p6, %r102, %r55;
	@%p6 bra 	$L__BB0_7;
	ld.shared.u32 	%r103, [%r5+4];
	ld.shared.u32 	%r104, [%r8+64];
	mad.lo.s32 	%r152, %r104, %r103, %r152;
$L__BB0_7:
	add.s32 	%r105, %r149, -5;
	setp.ge.s32 	%p7, %r105, %r55;
	@%p7 bra 	$L__BB0_9;
	ld.shared.u32 	%r106, [%r5+8];
	ld.shared.u32 	%r107, [%r8+128];
	mad.lo.s32 	%r152, %r107, %r106, %r152;
$L__BB0_9:
	add.s32 	%r108, %r149, -4;
	setp.ge.s32 	%p8, %r108, %r55;
	@%p8 bra 	$L__BB0_11;
	ld.shared.u32 	%r109, [%r5+12];
	ld.shared.u32 	%r110, [%r8+192];
	mad.lo.s32 	%r152, %r110, %r109, %r152;
$L__BB0_11:
	add.s32 	%r111, %r149, -3;
	setp.ge.s32 	%p9, %r111, %r55;
	@%p9 bra 	$L__BB0_13;
	ld.shared.u32 	%r112, [%r5+16];
	ld.shared.u32 	%r113, [%r8+256];
	mad.lo.s32 	%r152, %r113, %r112, %r152;
$L__BB0_13:
	add.s32 	%r114, %r149, -2;
	setp.ge.s32 	%p10, %r114, %r55;
	@%p10 bra 	$L__BB0_15;
	ld.shared.u32 	%r115, [%r5+20];
	ld.shared.u32 	%r116, [%r8+320];
	mad.lo.s32 	%r152, %r116, %r115, %r152;
$L__BB0_15:
	add.s32 	%r117, %r149, -1;
	setp.ge.s32 	%p11, %r117, %r55;
	@%p11 bra 	$L__BB0_17;
	ld.shared.u32 	%r118, [%r5+24];
	ld.shared.u32 	%r119, [%r8+384];
	mad.lo.s32 	%r152, %r119, %r118, %r152;
$L__BB0_17:
	setp.ge.s32 	%p12, %r149, %r55;
	@%p12 bra 	$L__BB0_19;
	ld.shared.u32 	%r120, [%r5+28];
	ld.shared.u32 	%r121, [%r8+448];
	mad.lo.s32 	%r152, %r121, %r120, %r152;
$L__BB0_19:
	add.s32 	%r122, %r149, 1;
	setp.ge.s32 	%p13, %r122, %r55;
	@%p13 bra 	$L__BB0_21;
	ld.shared.u32 	%r123, [%r5+32];
	ld.shared.u32 	%r124, [%r8+512];
	mad.lo.s32 	%r152, %r124, %r123, %r152;
$L__BB0_21:
	add.s32 	%r125, %r149, 2;
	setp.ge.s32 	%p14, %r125, %r55;
	@%p14 bra 	$L__BB0_23;
	ld.shared.u32 	%r126, [%r5+36];
	ld.shared.u32 	%r127, [%r8+576];
	mad.lo.s32 	%r152, %r127, %r126, %r152;
$L__BB0_23:
	add.s32 	%r128, %r149, 3;
	setp.ge.s32 	%p15, %r128, %r55;
	@%p15 bra 	$L__BB0_25;
	ld.shared.u32 	%r129, [%r5+40];
	ld.shared.u32 	%r130, [%r8+640];
	mad.lo.s32 	%r152, %r130, %r129, %r152;
$L__BB0_25:
	add.s32 	%r131, %r149, 4;
	setp.ge.s32 	%p16, %r131, %r55;
	@%p16 bra 	$L__BB0_27;
	ld.shared.u32 	%r132, [%r5+44];
	ld.shared.u32 	%r133, [%r8+704];
	mad.lo.s32 	%r152, %r133, %r132, %r152;
$L__BB0_27:
	add.s32 	%r134, %r149, 5;
	setp.ge.s32 	%p17, %r134, %r55;
	@%p17 bra 	$L__BB0_29;
	ld.shared.u32 	%r135, [%r5+48];
	ld.shared.u32 	%r136, [%r8+768];
	mad.lo.s32 	%r152, %r136, %r135, %r152;
$L__BB0_29:
	add.s32 	%r137, %r149, 6;
	setp.ge.s32 	%p18, %r137, %r55;
	@%p18 bra 	$L__BB0_31;
	ld.shared.u32 	%r138, [%r5+52];
	ld.shared.u32 	%r139, [%r8+832];
	mad.lo.s32 	%r152, %r139, %r138, %r152;
$L__BB0_31:
	add.s32 	%r140, %r149, 7;
	setp.ge.s32 	%p19, %r140, %r55;
	@%p19 bra 	$L__BB0_33;
	ld.shared.u32 	%r141, [%r5+56];
	ld.shared.u32 	%r142, [%r8+896];
	mad.lo.s32 	%r152, %r142, %r141, %r152;
$L__BB0_33:
	add.s32 	%r143, %r149, 8;
	setp.ge.s32 	%p20, %r143, %r55;
	@%p20 bra 	$L__BB0_35;
	ld.shared.u32 	%r144, [%r5+60];
	ld.shared.u32 	%r145, [%r8+960];
	mad.lo.s32 	%r152, %r145, %r144, %r152;
$L__BB0_35:
	add.s32 	%r150, %r150, 1;
	add.s32 	%r149, %r149, 16;
	add.s32 	%r148, %r148, 16;
	add.s32 	%r147, %r147, %r12;
	setp.ne.s32 	%p21, %r150, 1;
	@%p21 bra 	$L__BB0_3;
$L__BB0_36:
	mad.lo.s32 	%r146, %r56, %r3, %r4;
	cvta.to.global.u64 	%rd13, %rd3;
	mul.wide.s32 	%rd14, %r146, 4;
	add.s64 	%rd15, %rd13, %rd14;
	st.global.u32 	[%rd15], %r152;
$L__BB0_37:
	ret;

}


// ===== COMPILED SASS (sm_100) =====

	.target	sm_100

	.elftype	@"ET_EXEC"


//--------------------- .note.nv.tkinfo           --------------------------
	.section	.note.nv.tkinfo,"",@"SHT_NOTE"
	.sectionflags	@"SHF_NOTE_NV_TKINFO"
	.tkinfo
        /*0018*/ 	.word	0x00000002
        /*0030*/ 	.string	""
        /*0030*/ 	.string	"ptxas"
        /*0030*/ 	.string	"Cuda compilation tools, release 13.0, V13.0.88"
        /*0030*/ 	.string	"Build cuda_13.0.r13.0/compiler.36424714_0"
        /*0030*/ 	.string	"-arch sm_100 -m 64 "



//--------------------- .note.nv.cuinfo           --------------------------
	.section	.note.nv.cuinfo,"",@"SHT_NOTE"
	.sectionflags	@"SHF_NOTE_NV_CUINFO"
        /*0018*/ 	.short	0x0002
        /*001a*/ 	.short	0x0064
        /*001c*/ 	.short	0x0082
	.zero		2


//--------------------- .nv.info                  --------------------------
	.section	.nv.info,"",@"SHT_CUDA_INFO"
	.align	4


	//----- nvinfo : EIATTR_REGCOUNT
	.align		4
        /*0000*/ 	.byte	0x04, 0x2f
        /*0002*/ 	.short	(.L_1 - .L_0)
	.align		4
.L_0:
        /*0004*/ 	.word	index@(_Z19matrixMul_coalescedPiS_S_iii)
        /*0008*/ 	.word	0x0000001e


	//----- nvinfo : EIATTR_FRAME_SIZE
	.align		4
.L_1:
        /*000c*/ 	.byte	0x04, 0x11
        /*000e*/ 	.short	(.L_3 - .L_2)
	.align		4
.L_2:
        /*0010*/ 	.word	index@(_Z19matrixMul_coalescedPiS_S_iii)
        /*0014*/ 	.word	0x00000000


	//----- nvinfo : EIATTR_MIN_STACK_SIZE
	.align		4
.L_3:
        /*0018*/ 	.byte	0x04, 0x12
        /*001a*/ 	.short	(.L_5 - .L_4)
	.align		4
.L_4:
        /*001c*/ 	.word	index@(_Z19matrixMul_coalescedPiS_S_iii)
        /*0020*/ 	.word	0x00000000
.L_5:


//--------------------- .nv.compat                --------------------------
	.section	.nv.compat,"",@"SHT_CUDA_COMPAT_INFO"
	.align	4
        /*0000*/ 	.byte	0x02, 0x09, 0x00, 0x00, 0x02, 0x02, 0x01, 0x00, 0x02, 0x05, 0x05, 0x00, 0x03, 0x07, 0x01, 0x01
        /*0010*/ 	.byte	0x02, 0x03, 0x00, 0x00, 0x02, 0x06, 0x01, 0x00, 0x04, 0x0b, 0x08, 0x00, 0x09, 0x00, 0x00, 0x00
        /*0020*/ 	.byte	0x00, 0x00, 0x00, 0x00


//--------------------- .nv.info._Z19matrixMul_coalescedPiS_S_iii --------------------------
	.section	.nv.info._Z19matrixMul_coalescedPiS_S_iii,"",@"SHT_CUDA_INFO"
	.sectionflags	@""
	.align	4


	//----- nvinfo : EIATTR_CUDA_API_VERSION
	.align		4
        /*0000*/ 	.byte	0x04, 0x37
        /*0002*/ 	.short	(.L_7 - .L_6)
.L_6:
        /*0004*/ 	.word	0x00000082


	//----- nvinfo : EIATTR_KPARAM_INFO
	.align		4
.L_7:
        /*0008*/ 	.byte	0x04, 0x17
        /*000a*/ 	.short	(.L_9 - .L_8)
.L_8:
        /*000c*/ 	.word	0x00000000
        /*0010*/ 	.short	0x0005
        /*0012*/ 	.short	0x0020
        /*0014*/ 	.byte	0x00, 0xf0, 0x11, 0x00


	//----- nvinfo : EIATTR_KPARAM_INFO
	.align		4
.L_9:
        /*0018*/ 	.byte	0x04, 0x17
        /*001a*/ 	.short	(.L_11 - .L_10)
.L_10:
        /*001c*/ 	.word	0x00000000
        /*0020*/ 	.short	0x0004
        /*0022*/ 	.short	0x001c
        /*0024*/ 	.byte	0x00, 0xf0, 0x11, 0x00


	//----- nvinfo : EIATTR_KPARAM_INFO
	.align		4
.L_11:
        /*0028*/ 	.byte	0x04, 0x17
        /*002a*/ 	.short	(.L_13 - .L_12)
.L_12:
        /*002c*/ 	.word	0x00000000
        /*0030*/ 	.short	0x0003
        /*0032*/ 	.short	0x0018
        /*0034*/ 	.byte	0x00, 0xf0, 0x11, 0x00


	//----- nvinfo : EIATTR_KPARAM_INFO
	.align		4
.L_13:
        /*0038*/ 	.byte	0x04, 0x17
        /*003a*/ 	.short	(.L_15 - .L_14)
.L_14:
        /*003c*/ 	.word	0x00000000
        /*0040*/ 	.short	0x0002
        /*0042*/ 	.short	0x0010
        /*0044*/ 	.byte	0x00, 0xf5, 0x21, 0x00


	//----- nvinfo : EIATTR_KPARAM_INFO
	.align		4
.L_15:
        /*0048*/ 	.byte	0x04, 0x17
        /*004a*/ 	.short	(.L_17 - .L_16)
.L_16:
        /*004c*/ 	.word	0x00000000
        /*0050*/ 	.short	0x0001
        /*0052*/ 	.short	0x0008
        /*0054*/ 	.byte	0x00, 0xf5, 0x21, 0x00


	//----- nvinfo : EIATTR_KPARAM_INFO
	.align		4
.L_17:
        /*0058*/ 	.byte	0x04, 0x17
        /*005a*/ 	.short	(.L_19 - .L_18)
.L_18:
        /*005c*/ 	.word	0x00000000
        /*0060*/ 	.short	0x0000
        /*0062*/ 	.short	0x0000
        /*0064*/ 	.byte	0x00, 0xf5, 0x21, 0x00


	//----- nvinfo : EIATTR_SPARSE_MMA_MASK
	.align		4
.L_19:
        /*0068*/ 	.byte	0x03, 0x50
        /*006a*/ 	.short	0x0000


	//----- nvinfo : EIATTR_MAXREG_COUNT
	.align		4
        /*006c*/ 	.byte	0x03, 0x1b
        /*006e*/ 	.short	0x00ff


	//----- nvinfo : EIATTR_NUM_BARRIERS
	.align		4
        /*0070*/ 	.byte	0x02, 0x4c
        /*0072*/ 	.byte	0x01
	.zero		1


	//----- nvinfo : EIATTR_MERCURY_ISA_VERSION
	.align		4
        /*0074*/ 	.byte	0x03, 0x5f
        /*0076*/ 	.short	0x0101


	//----- nvinfo : EIATTR_VRC_CTA_INIT_COUNT
	.align		4
        /*0078*/ 	.byte	0x02, 0x4a
	.zero		1
	.zero		1


	//----- nvinfo : EIATTR_EXIT_INSTR_OFFSETS
	.align		4
        /*007c*/ 	.byte	0x04, 0x1c
        /*007e*/ 	.short	(.L_21 - .L_20)


	//   ....[0]....
.L_20:
        /*0080*/ 	.word	0x000002d0


	//   ....[1]....
        /*0084*/ 	.word	0x00000a50


	//----- nvinfo : EIATTR_CBANK_PARAM_SIZE
	.align		4
.L_21:
        /*0088*/ 	.byte	0x03, 0x19
        /*008a*/ 	.short	0x0024


	//----- nvinfo : EIATTR_PARAM_CBANK
	.align		4
        /*008c*/ 	.byte	0x04, 0x0a
        /*008e*/ 	.short	(.L_23 - .L_22)
	.align		4
.L_22:
        /*0090*/ 	.word	index@(.nv.constant0._Z19matrixMul_coalescedPiS_S_iii)
        /*0094*/ 	.short	0x0380
        /*0096*/ 	.short	0x0024


	//----- nvinfo : EIATTR_SW_WAR
	.align		4
.L_23:
        /*0098*/ 	.byte	0x04, 0x36
        /*009a*/ 	.short	(.L_25 - .L_24)
.L_24:
        /*009c*/ 	.word	0x00000008
.L_25:


//--------------------- .nv.callgraph             --------------------------
	.section	.nv.callgraph,"",@"SHT_CUDA_CALLGRAPH"
	.align	4
	.sectionentsize	8
	.align		4
        /*0000*/ 	.word	0x00000000
	.align		4
        /*0004*/ 	.word	0xffffffff
	.align		4
        /*0008*/ 	.word	0x00000000
	.align		4
        /*000c*/ 	.word	0xfffffffe
	.align		4
        /*0010*/ 	.word	0x00000000
	.align		4
        /*0014*/ 	.word	0xfffffffd
	.align		4
        /*0018*/ 	.word	0x00000000
	.align		4
        /*001c*/ 	.word	0xfffffffc


//--------------------- .text._Z19matrixMul_coalescedPiS_S_iii --------------------------
	.section	.text._Z19matrixMul_coalescedPiS_S_iii,"ax",@progbits
	.align	128
        .global         _Z19matrixMul_coalescedPiS_S_iii
        .type           _Z19matrixMul_coalescedPiS_S_iii,@function
        .size           _Z19matrixMul_coalescedPiS_S_iii,(.L_x_3 - _Z19matrixMul_coalescedPiS_S_iii)
        .other          _Z19matrixMul_coalescedPiS_S_iii,@"STO_CUDA_ENTRY STV_DEFAULT"
_Z19matrixMul_coalescedPiS_S_iii:
.text._Z19matrixMul_coalescedPiS_S_iii:
[----:B------:R-:W-:Y:S01]  /*0000*/  LDC R1, c[0x0][0x37c] ;  /* 0x0000df00ff017b82 */ /* 0x000fe20000000800 */
[----:B------:R-:W0:Y:S01]  /*0010*/  S2R R9, SR_TID.Y ;  /* 0x0000000000097919 */ /* 0x000e220000002200 */
[----:B------:R-:W1:Y:S06]  /*0020*/  LDCU UR4, c[0x0][0x370] ;  /* 0x00006e00ff0477ac */ /* 0x000e6c0008000800 */
[----:B------:R-:W2:Y:S01]  /*0030*/  LDC.64 R2, c[0x0][0x380] ;  /* 0x0000e000ff027b82 */ /* 0x000ea20000000a00 */
[----:B------:R-:W0:Y:S01]  /*0040*/  S2R R14, SR_CTAID.X ;  /* 0x00000000000e7919 */ /* 0x000e220000002500 */
[----:B------:R-:W3:Y:S01]  /*0050*/  LDCU.64 UR10, c[0x0][0x358] ;  /* 0x00006b00ff0a77ac */ /* 0x000ee20008000a00 */
[----:B------:R-:W4:Y:S05]  /*0060*/  S2R R20, SR_TID.X ;  /* 0x0000000000147919 */ /* 0x000f2a0000002100 */
[----:B------:R-:W5:Y:S01]  /*0070*/  LDC.64 R4, c[0x0][0x388] ;  /* 0x0000e200ff047b82 */ /* 0x000f620000000a00 */
[----:B------:R-:W4:Y:S07]  /*0080*/  S2R R13, SR_CTAID.Y ;  /* 0x00000000000d7919 */ /* 0x000f2e0000002600 */
[----:B------:R-:W3:Y:S01]  /*0090*/  S2UR UR9, SR_CgaCtaId ;  /* 0x00000000000979c3 */ /* 0x000ee20000008800 */
[----:B------:R-:W-:Y:S01]  /*00a0*/  UMOV UR7, 0x400 ;  /* 0x0000040000077882 */ /* 0x000fe20000000000 */
[----:B------:R-:W3:Y:S01]  /*00b0*/  LDCU UR8, c[0x0][0x3a0] ;  /* 0x00007400ff0877ac */ /* 0x000ee20008000800 */
[----:B------:R-:W3:Y:S01]  /*00c0*/  LDCU UR6, c[0x0][0x398] ;  /* 0x00007300ff0677ac */ /* 0x000ee20008000800 */
[----:B0-----:R-:W-:-:S05]  /*00d0*/  LEA R0, R14, R9, 0x4 ;  /* 0x000000090e007211 */ /* 0x001fca00078e20ff */
[----:B-1----:R-:W-:Y:S02]  /*00e0*/  IMAD R7, R0, UR4, RZ ;  /* 0x0000000400077c24 */ /* 0x002fe4000f8e02ff */
[----:B----4-:R-:W-:-:S05]  /*00f0*/  IMAD R0, R13, 0x10, R20 ;  /* 0x000000100d007824 */ /* 0x010fca00078e0214 */
[----:B------:R-:W-:-:S05]  /*0100*/  LEA R7, R7, R0, 0x4 ;  /* 0x0000000007077211 */ /* 0x000fca00078e20ff */
[----:B--2---:R-:W-:-:S04]  /*0110*/  IMAD.WIDE R2, R7, 0x4, R2 ;  /* 0x0000000407027825 */ /* 0x004fc800078e0202 */
[----:B-----5:R-:W-:Y:S01]  /*0120*/  IMAD.WIDE R4, R7, 0x4, R4 ;  /* 0x0000000407047825 */ /* 0x020fe200078e0204 */
[----:B---3--:R-:W2:Y:S04]  /*0130*/  LDG.E R6, desc[UR10][R2.64] ;  /* 0x0000000a02067981 */ /* 0x008ea8000c1e1900 */
[----:B------:R-:W3:Y:S01]  /*0140*/  LDG.E R8, desc[UR10][R4.64] ;  /* 0x0000000a04087981 */ /* 0x000ee2000c1e1900 */
[----:B------:R-:W-:Y:S01]  /*0150*/  UIADD3 UR4, UPT, UPT, UR7, 0x400, URZ ;  /* 0x0000040007047890 */ /* 0x000fe2000fffe0ff */
[----:B------:R-:W-:Y:S01]  /*0160*/  IMAD R0, R20, 0x10, R9 ;  /* 0x0000001014007824 */ /* 0x000fe200078e0209 */
[----:B------:R-:W-:Y:S01]  /*0170*/  ULEA UR5, UR9, UR7, 0x18 ;  /* 0x0000000709057291 */ /* 0x000fe2000f8ec0ff */
[----:B------:R-:W-:Y:S01]  /*0180*/  LEA R10, R9, R20, 0x4 ;  /* 0x00000014090a7211 */ /* 0x000fe200078e20ff */
[----:B------:R-:W-:Y:S01]  /*0190*/  ULEA UR4, UR9, UR4, 0x18 ;  /* 0x0000000409047291 */ /* 0x000fe2000f8ec0ff */
[----:B------:R-:W-:-:S03]  /*01a0*/  IMAD.U32 R21, RZ, RZ, UR8 ;  /* 0x00000008ff157e24 */ /* 0x000fc6000f8e00ff */
[C---:B------:R-:W-:Y:S02]  /*01b0*/  LEA R7, R0.reuse, UR5, 0x2 ;  /* 0x0000000500077c11 */ /* 0x040fe4000f8e10ff */
[----:B------:R-:W-:Y:S02]  /*01c0*/  LEA R11, R0, UR4, 0x2 ;  /* 0x00000004000b7c11 */ /* 0x000fe4000f8e10ff */
[C---:B------:R-:W-:Y:S02]  /*01d0*/  LEA R12, R10.reuse, UR5, 0x2 ;  /* 0x000000050a0c7c11 */ /* 0x040fe4000f8e10ff */
[----:B------:R-:W-:Y:S01]  /*01e0*/  LEA R10, R10, UR4, 0x2 ;  /* 0x000000040a0a7c11 */ /* 0x000fe2000f8e10ff */
[----:B------:R-:W0:Y:S01]  /*01f0*/  LDCU UR4, c[0x0][0x364] ;  /* 0x00006c80ff0477ac */ /* 0x000e220008000800 */
[----:B------:R-:W1:Y:S01]  /*0200*/  LDCU UR5, c[0x0][0x360] ;  /* 0x00006c00ff0577ac */ /* 0x000e620008000800 */
[----:B0-----:R-:W-:Y:S02]  /*0210*/  IMAD R13, R13, UR4, R9 ;  /* 0x000000040d0d7c24 */ /* 0x001fe4000f8e0209 */
[----:B-1----:R-:W-:-:S05]  /*0220*/  IMAD R0, R14, UR5, R20 ;  /* 0x000000050e007c24 */ /* 0x002fca000f8e0214 */
[----:B------:R-:W-:-:S04]  /*0230*/  ISETP.GE.AND P0, PT, R0, R21, PT ;  /* 0x000000150000720c */ /* 0x000fc80003f06270 */
[----:B------:R-:W-:Y:S01]  /*0240*/  ISETP.GE.OR P0, PT, R13, UR6, P0 ;  /* 0x000000060d007c0c */ /* 0x000fe20008706670 */
[----:B--2---:R-:W-:Y:S04]  /*0250*/  STS [R7], R6 ;  /* 0x0000000607007388 */ /* 0x004fe80000000800 */
[----:B---3--:R-:W-:Y:S01]  /*0260*/  STS [R11], R8 ;  /* 0x000000080b007388 */ /* 0x008fe20000000800 */
[----:B------:R-:W-:Y:S06]  /*0270*/  BAR.SYNC.DEFER_BLOCKING 0x0 ;  /* 0x0000000000007b1d */ /* 0x000fec0000010000 */
[----:B------:R-:W0:Y:S04]  /*0280*/  LDS R15, [R12] ;  /* 0x000000000c0f7984 */ /* 0x000e280000000800 */
[----:B------:R-:W1:Y:S04]  /*0290*/  LDS R17, [R10] ;  /* 0x000000000a117984 */ /* 0x000e680000000800 */
[----:B0-----:R0:W-:Y:S04]  /*02a0*/  STG.E desc[UR10][R2.64], R15 ;  /* 0x0000000f02007986 */ /* 0x0011e8000c10190a */
[----:B-1----:R0:W-:Y:S01]  /*02b0*/  STG.E desc[UR10][R4.64], R17 ;  /* 0x0000001104007986 */ /* 0x0021e2000c10190a */
[----:B------:R-:W-:Y:S06]  /*02c0*/  BAR.SYNC.DEFER_BLOCKING 0x0 ;  /* 0x0000000000007b1d */ /* 0x000fec0000010000 */
[----:B------:R-:W-:Y:S05]  /*02d0*/  @P0 EXIT ;  /* 0x000000000000094d */ /* 0x000fea0003800000 */
[----:B------:R-:W1:Y:S01]  /*02e0*/  LDCU UR8, c[0x0][0x39c] ;  /* 0x00007380ff0877ac */ /* 0x000e620008000800 */
[----:B------:R-:W2:Y:S01]  /*02f0*/  LDC.64 R6, c[0x0][0x390] ;  /* 0x0000e400ff067b82 */ /* 0x000ea20000000a00 */
[----:B-1----:R-:W-:-:S09]  /*0300*/  UISETP.GE.AND UP0, UPT, UR8, -0xf, UPT ;  /* 0xfffffff10800788c */ /* 0x002fd2000bf06270 */
[----:B------:R-:W-:Y:S05]  /*0310*/  BRA.U !UP0, `(.L_x_0) ;  /* 0x0000000508c07547 */ /* 0x000fea000b800000 */
[----:B------:R-:W1:Y:S01]  /*0320*/  LDC R25, c[0x0][0x39c] ;  /* 0x0000e700ff197b82 */ /* 0x000e620000000800 */
[----:B------:R-:W-:Y:S01]  /*0330*/  UIADD3 UR6, UPT, UPT, UR7, 0xc00, URZ ;  /* 0x00000c0007067890 */ /* 0x000fe2000fffe0ff */
[----:B------:R-:W-:Y:S01]  /*0340*/  IMAD R19, R13, UR8, R20 ;  /* 0x000000080d137c24 */ /* 0x000fe2000f8e0214 */
[----:B------:R-:W-:Y:S01]  /*0350*/  UIADD3 UR5, UPT, UPT, UR7, 0x800, URZ ;  /* 0x0000080007057890 */ /* 0x000fe2000fffe0ff */
[----:B0-----:R-:W-:Y:S01]  /*0360*/  IMAD R17, R9, R21, R0 ;  /* 0x0000001509117224 */ /* 0x001fe200078e0200 */
[----:B------:R-:W-:Y:S02]  /*0370*/  ULEA UR6, UR9, UR6, 0x18 ;  /* 0x0000000609067291 */ /* 0x000fe4000f8ec0ff */
[----:B------:R-:W-:Y:S01]  /*0380*/  ULEA UR5, UR9, UR5, 0x18 ;  /* 0x0000000509057291 */ /* 0x000fe2000f8ec0ff */
[----:B------:R-:W0:Y:S01]  /*0390*/  LDC R12, c[0x0][0x3a0] ;  /* 0x0000e800ff0c7b82 */ /* 0x000e220000000800 */
[----:B------:R-:W-:Y:S02]  /*03a0*/  USHF.R.S32.HI UR4, URZ, 0x1f, UR8 ;  /* 0x0000001fff047899 */ /* 0x000fe40008011408 */
[----:B------:R-:W-:-:S02]  /*03b0*/  LEA R14, R20, UR6, 0x2 ;  /* 0x00000006140e7c11 */ /* 0x000fc4000f8e10ff */
[----:B------:R-:W-:Y:S01]  /*03c0*/  ULEA.HI UR4, UR4, UR8, URZ, 0x4 ;  /* 0x0000000804047291 */ /* 0x000fe2000f8f20ff */
[C---:B------:R-:W-:Y:S01]  /*03d0*/  LEA R15, R9.reuse, UR5, 0x6 ;  /* 0x00000005090f7c11 */ /* 0x040fe2000f8e30ff */
[----:B------:R-:W-:Y:S01]  /*03e0*/  UMOV UR5, 0x7 ;  /* 0x0000000700057882 */ /* 0x000fe20000000000 */
[----:B------:R-:W3:Y:S01]  /*03f0*/  LDC.64 R4, c[0x0][0x380] ;  /* 0x0000e000ff047b82 */ /* 0x000ee20000000a00 */
[----:B------:R-:W-:Y:S01]  /*0400*/  USHF.R.S32.HI UR4, URZ, 0x4, UR4 ;  /* 0x00000004ff047899 */ /* 0x000fe20008011404 */
[----:B------:R-:W-:Y:S02]  /*0410*/  LEA R16, R9, R14, 0x6 ;  /* 0x0000000e09107211 */ /* 0x000fe400078e30ff */
[----:B------:R-:W-:Y:S01]  /*0420*/  LEA R20, R20, R15, 0x2 ;  /* 0x0000000f14147211 */ /* 0x000fe200078e10ff */
[----:B------:R-:W-:-:S03]  /*0430*/  UIADD3 UR4, UPT, UPT, -UR4, URZ, URZ ;  /* 0x000000ff04047290 */ /* 0x000fc6000fffe1ff */
[----:B------:R-:W4:Y:S09]  /*0440*/  LDC.64 R2, c[0x0][0x388] ;  /* 0x0000e200ff027b82 */ /* 0x000f320000000a00 */
.L_x_1:
[----:B---3--:R-:W-:-:S04]  /*0450*/  IMAD.WIDE R8, R19, 0x4, R4 ;  /* 0x0000000413087825 */ /* 0x008fc800078e0204 */
[----:B----4-:R-:W-:Y:S02]  /*0460*/  IMAD.WIDE R10, R17, 0x4, R2 ;  /* 0x00000004110a7825 */ /* 0x010fe400078e0202 */
[----:B------:R-:W3:Y:S04]  /*0470*/  LDG.E R9, desc[UR10][R8.64] ;  /* 0x0000000a08097981 */ /* 0x000ee8000c1e1900 */
[----:B------:R-:W4:Y:S01]  /*0480*/  LDG.E R21, desc[UR10][R10.64] ;  /* 0x0000000a0a157981 */ /* 0x000f22000c1e1900 */
[----:B------:R-:W-:Y:S01]  /*0490*/  UIADD3 UR6, UPT, UPT, UR5, -0x7, URZ ;  /* 0xfffffff905067890 */ /* 0x000fe2000fffe0ff */
[----:B------:R-:W-:Y:S01]  /*04a0*/  IADD3 R19, PT, PT, R19, 0x10, RZ ;  /* 0x0000001013137810 */ /* 0x000fe20007ffe0ff */
[----:B------:R-:W-:Y:S02]  /*04b0*/  UIADD3 UR8, UPT, UPT, UR5, -0x6, URZ ;  /* 0xfffffffa05087890 */ /* 0x000fe4000fffe0ff */
[----:B------:R-:W-:-:S02]  /*04c0*/  UIADD3 UR4, UPT, UPT, UR4, 0x1, URZ ;  /* 0x0000000104047890 */ /* 0x000fc4000fffe0ff */
[C---:B-1----:R-:W-:Y:S01]  /*04d0*/  ISETP.LE.AND P3, PT, R25.reuse, UR6, PT ;  /* 0x0000000619007c0c */ /* 0x042fe2000bf63270 */
[----:B------:R-:W-:Y:S01]  /*04e0*/  UIADD3 UR6, UPT, UPT, UR5, -0x5, URZ ;  /* 0xfffffffb05067890 */ /* 0x000fe2000fffe0ff */
[C---:B------:R-:W-:Y:S01]  /*04f0*/  ISETP.LE.AND P0, PT, R25.reuse, UR8, PT ;  /* 0x0000000819007c0c */ /* 0x040fe2000bf03270 */
[----:B------:R-:W-:Y:S02]  /*0500*/  UIADD3 UR8, UPT, UPT, UR5, -0x4, URZ ;  /* 0xfffffffc05087890 */ /* 0x000fe4000fffe0ff */
[----:B------:R-:W-:Y:S02]  /*0510*/  UISETP.NE.AND UP0, UPT, UR4, 0x1, UPT ;  /* 0x000000010400788c */ /* 0x000fe4000bf05270 */
[C---:B------:R-:W-:Y:S01]  /*0520*/  ISETP.LE.AND P1, PT, R25.reuse, UR6, PT ;  /* 0x0000000619007c0c */ /* 0x040fe2000bf23270 */
[----:B------:R-:W-:Y:S01]  /*0530*/  UIADD3 UR6, UPT, UPT, UR5, -0x3, URZ ;  /* 0xfffffffd05067890 */ /* 0x000fe2000fffe0ff */
[----:B------:R-:W-:Y:S01]  /*0540*/  ISETP.LE.AND P2, PT, R25, UR8, PT ;  /* 0x0000000819007c0c */ /* 0x000fe2000bf43270 */
[----:B------:R-:W-:-:S04]  /*0550*/  UIADD3 UR8, UPT, UPT, UR5, -0x2, URZ ;  /* 0xfffffffe05087890 */ /* 0x000fc8000fffe0ff */
[C---:B------:R-:W-:Y:S01]  /*0560*/  ISETP.LE.AND P6, PT, R25.reuse, UR6, PT ;  /* 0x0000000619007c0c */ /* 0x040fe2000bfc3270 */
[----:B------:R-:W-:Y:S01]  /*0570*/  UIADD3 UR6, UPT, UPT, UR5, -0x1, URZ ;  /* 0xffffffff05067890 */ /* 0x000fe2000fffe0ff */
[----:B------:R-:W-:Y:S01]  /*0580*/  ISETP.LE.AND P5, PT, R25, UR8, PT ;  /* 0x0000000819007c0c */ /* 0x000fe2000bfa3270 */
[----:B------:R-:W-:-:S04]  /*0590*/  UIADD3 UR8, UPT, UPT, UR5, 0x2, URZ ;  /* 0x0000000205087890 */ /* 0x000fc8000fffe0ff */
[----:B------:R-:W-:Y:S01]  /*05a0*/  ISETP.LE.AND P4, PT, R25, UR6, PT ;  /* 0x0000000619007c0c */ /* 0x000fe2000bf83270 */
[----:B------:R-:W-:Y:S01]  /*05b0*/  UIADD3 UR6, UPT, UPT, UR5, 0x1, URZ ;  /* 0x0000000105067890 */ /* 0x000fe2000fffe0ff */
[----:B---3--:R-:W-:Y:S04]  /*05c0*/  STS [R20], R9 ;  /* 0x0000000914007388 */ /* 0x008fe80000000800 */
[----:B----4-:R-:W-:Y:S01]  /*05d0*/  STS [R16], R21 ;  /* 0x0000001510007388 */ /* 0x010fe20000000800 */
[----:B------:R-:W-:Y:S06]  /*05e0*/  BAR.SYNC.DEFER_BLOCKING 0x0 ;  /* 0x0000000000007b1d */ /* 0x000fec0000010000 */
[----:B------:R-:W-:Y:S04]  /*05f0*/  @!P3 LDS R23, [R15] ;  /* 0x000000000f17b984 */ /* 0x000fe80000000800 */
[----:B------:R-:W1:Y:S04]  /*0600*/  @!P3 LDS R8, [R14] ;  /* 0x000000000e08b984 */ /* 0x000e680000000800 */
[----:B------:R-:W-:Y:S04]  /*0610*/  @!P0 LDS R24, [R15+0x4] ;  /* 0x000004000f188984 */ /* 0x000fe80000000800 */
[----:B------:R-:W3:Y:S04]  /*0620*/  @!P0 LDS R27, [R14+0x40] ;  /* 0x000040000e1b8984 */ /* 0x000ee80000000800 */
[----:B------:R-:W-:Y:S04]  /*0630*/  @!P1 LDS R26, [R15+0x8] ;  /* 0x000008000f1a9984 */ /* 0x000fe80000000800 */
[----:B------:R-:W4:Y:S04]  /*0640*/  @!P1 LDS R9, [R14+0x80] ;  /* 0x000080000e099984 */ /* 0x000f280000000800 */
[----:B------:R-:W-:Y:S04]  /*0650*/  @!P2 LDS R11, [R15+0xc] ;  /* 0x00000c000f0ba984 */ /* 0x000fe80000000800 */
[----:B------:R-:W5:Y:S04]  /*0660*/  @!P2 LDS R10, [R14+0xc0] ;  /* 0x0000c0000e0aa984 */ /* 0x000f680000000800 */
[----:B------:R-:W-:Y:S04]  /*0670*/  @!P6 LDS R21, [R15+0x10] ;  /* 0x000010000f15e984 */ /* 0x000fe80000000800 */
[----:B------:R-:W2:Y:S01]  /*0680*/  @!P6 LDS R22, [R14+0x100] ;  /* 0x000100000e16e984 */ /* 0x000ea20000000800 */
[----:B-1----:R-:W-:Y:S01]  /*0690*/  @!P3 IMAD R18, R23, R8, R18 ;  /* 0x000000081712b224 */ /* 0x002fe200078e0212 */
[----:B------:R-:W-:-:S02]  /*06a0*/  ISETP.LE.AND P3, PT, R25, UR5, PT ;  /* 0x0000000519007c0c */ /* 0x000fc4000bf63270 */
[----:B------:R-:W-:Y:S04]  /*06b0*/  @!P5 LDS R23, [R15+0x14] ;  /* 0x000014000f17d984 */ /* 0x000fe80000000800 */
[----:B------:R-:W-:Y:S01]  /*06c0*/  @!P4 LDS R8, [R14+0x180] ;  /* 0x000180000e08c984 */ /* 0x000fe20000000800 */
[----:B---3--:R-:W-:Y:S01]  /*06d0*/  @!P0 IMAD R18, R27, R24, R18 ;  /* 0x000000181b128224 */ /* 0x008fe200078e0212 */
[----:B------:R-:W-:Y:S02]  /*06e0*/  ISETP.LE.AND P0, PT, R25, UR8, PT ;  /* 0x0000000819007c0c */ /* 0x000fe4000bf03270 */
[----:B------:R-:W1:Y:S01]  /*06f0*/  @!P5 LDS R24, [R14+0x140] ;  /* 0x000140000e18d984 */ /* 0x000e620000000800 */
[----:B------:R-:W-:Y:S01]  /*0700*/  UIADD3 UR8, UPT, UPT, UR5, 0x4, URZ ;  /* 0x0000000405087890 */ /* 0x000fe2000fffe0ff */
[----:B----4-:R-:W-:Y:S01]  /*0710*/  @!P1 IMAD R18, R9, R26, R18 ;  /* 0x0000001a09129224 */ /* 0x010fe200078e0212 */
[----:B------:R-:W-:Y:S01]  /*0720*/  ISETP.LE.AND P1, PT, R25, UR6, PT ;  /* 0x0000000619007c0c */ /* 0x000fe2000bf23270 */
[----:B------:R-:W3:Y:S01]  /*0730*/  @!P4 LDS R9, [R15+0x18] ;  /* 0x000018000f09c984 */ /* 0x000ee20000000800 */
[----:B------:R-:W-:Y:S01]  /*0740*/  UIADD3 UR6, UPT, UPT, UR5, 0x3, URZ ;  /* 0x0000000305067890 */ /* 0x000fe2000fffe0ff */
[----:B-----5:R-:W-:-:S05]  /*0750*/  @!P2 IMAD R18, R10, R11, R18 ;  /* 0x0000000b0a12a224 */ /* 0x020fca00078e0212 */
[----:B------:R-:W-:Y:S01]  /*0760*/  ISETP.LE.AND P2, PT, R25, UR6, PT ;  /* 0x0000000619007c0c */ /* 0x000fe2000bf43270 */
[----:B------:R-:W-:Y:S01]  /*0770*/  @!P3 LDS R11, [R15+0x1c] ;  /* 0x00001c000f0bb984 */ /* 0x000fe20000000800 */
[----:B------:R-:W-:-:S03]  /*0780*/  UIADD3 UR6, UPT, UPT, UR5, 0x5, URZ ;  /* 0x0000000505067890 */ /* 0x000fc6000fffe0ff */
[----:B------:R-:W4:Y:S01]  /*0790*/  @!P3 LDS R10, [R14+0x1c0] ;  /* 0x0001c0000e0ab984 */ /* 0x000f220000000800 */
[----:B--2---:R-:W-:Y:S01]  /*07a0*/  @!P6 IMAD R18, R21, R22, R18 ;  /* 0x000000161512e224 */ /* 0x004fe200078e0212 */
[----:B------:R-:W-:Y:S02]  /*07b0*/  ISETP.LE.AND P6, PT, R25, UR8, PT ;  /* 0x0000000819007c0c */ /* 0x000fe4000bfc3270 */
[----:B------:R-:W-:Y:S01]  /*07c0*/  @!P1 LDS R22, [R15+0x20] ;  /* 0x000020000f169984 */ /* 0x000fe20000000800 */
[----:B------:R-:W-:-:S03]  /*07d0*/  UIADD3 UR8, UPT, UPT, UR5, 0x6, URZ ;  /* 0x0000000605087890 */ /* 0x000fc6000fffe0ff */
[----:B------:R-:W2:Y:S01]  /*07e0*/  @!P1 LDS R21, [R14+0x200] ;  /* 0x000200000e159984 */ /* 0x000ea20000000800 */
[----:B-1----:R-:W-:Y:S01]  /*07f0*/  @!P5 IMAD R18, R24, R23, R18 ;  /* 0x000000171812d224 */ /* 0x002fe200078e0212 */
[----:B------:R-:W-:Y:S02]  /*0800*/  ISETP.LE.AND P5, PT, R25, UR6, PT ;  /* 0x0000000619007c0c */ /* 0x000fe4000bfa3270 */
[----:B------:R-:W-:Y:S01]  /*0810*/  @!P0 LDS R23, [R15+0x24] ;  /* 0x000024000f178984 */ /* 0x000fe20000000800 */
[----:B------:R-:W-:-:S03]  /*0820*/  UIADD3 UR6, UPT, UPT, UR5, 0x7, URZ ;  /* 0x0000000705067890 */ /* 0x000fc6000fffe0ff */
[----:B------:R-:W1:Y:S01]  /*0830*/  @!P0 LDS R24, [R14+0x240] ;  /* 0x000240000e188984 */ /* 0x000e620000000800 */
[----:B---3--:R-:W-:Y:S01]  /*0840*/  @!P4 IMAD R18, R8, R9, R18 ;  /* 0x000000090812c224 */ /* 0x008fe200078e0212 */
[C---:B------:R-:W-:Y:S02]  /*0850*/  ISETP.LE.AND P4, PT, R25.reuse, UR8, PT ;  /* 0x0000000819007c0c */ /* 0x040fe4000bf83270 */
[----:B------:R-:W-:Y:S01]  /*0860*/  @!P2 LDS R8, [R15+0x28] ;  /* 0x000028000f08a984 */ /* 0x000fe20000000800 */
[----:B------:R-:W-:Y:S02]  /*0870*/  UIADD3 UR8, UPT, UPT, UR5, 0x8, URZ ;  /* 0x0000000805087890 */ /* 0x000fe4000fffe0ff */
[----:B------:R-:W-:Y:S01]  /*0880*/  UIADD3 UR5, UPT, UPT, UR5, 0x10, URZ ;  /* 0x0000001005057890 */ /* 0x000fe2000fffe0ff */
[----:B------:R-:W3:Y:S01]  /*0890*/  @!P2 LDS R9, [R14+0x280] ;  /* 0x000280000e09a984 */ /* 0x000ee20000000800 */
[----:B----4-:R-:W-:Y:S01]  /*08a0*/  @!P3 IMAD R18, R10, R11, R18 ;  /* 0x0000000b0a12b224 */ /* 0x010fe200078e0212 */
[----:B------:R-:W-:-:S02]  /*08b0*/  ISETP.LE.AND P3, PT, R25, UR6, PT ;  /* 0x0000000619007c0c */ /* 0x000fc4000bf63270 */
[----:B------:R-:W-:Y:S04]  /*08c0*/  @!P6 LDS R11, [R15+0x2c] ;  /* 0x00002c000f0be984 */ /* 0x000fe80000000800 */
[----:B------:R-:W4:Y:S01]  /*08d0*/  @!P6 LDS R10, [R14+0x2c0] ;  /* 0x0002c0000e0ae984 */ /* 0x000f220000000800 */
[----:B--2---:R-:W-:Y:S01]  /*08e0*/  @!P1 IMAD R18, R22, R21, R18 ;  /* 0x0000001516129224 */ /* 0x004fe200078e0212 */
[----:B------:R-:W-:Y:S02]  /*08f0*/  ISETP.LE.AND P1, PT, R25, UR8, PT ;  /* 0x0000000819007c0c */ /* 0x000fe4000bf23270 */
[----:B------:R-:W-:Y:S04]  /*0900*/  @!P5 LDS R21, [R15+0x30] ;  /* 0x000030000f15d984 */ /* 0x000fe80000000800 */
[----:B------:R-:W2:Y:S01]  /*0910*/  @!P5 LDS R22, [R14+0x300] ;  /* 0x000300000e16d984 */ /* 0x000ea20000000800 */
[----:B-1----:R-:W-:-:S03]  /*0920*/  @!P0 IMAD R18, R24, R23, R18 ;  /* 0x0000001718128224 */ /* 0x002fc600078e0212 */
[----:B------:R-:W-:Y:S04]  /*0930*/  @!P4 LDS R24, [R15+0x34] ;  /* 0x000034000f18c984 */ /* 0x000fe80000000800 */
[----:B------:R-:W1:Y:S01]  /*0940*/  @!P4 LDS R23, [R14+0x340] ;  /* 0x000340000e17c984 */ /* 0x000e620000000800 */
[----:B---3--:R-:W-:-:S03]  /*0950*/  @!P2 IMAD R18, R9, R8, R18 ;  /* 0x000000080912a224 */ /* 0x008fc600078e0212 */
[----:B------:R-:W-:Y:S04]  /*0960*/  @!P3 LDS R8, [R15+0x38] ;  /* 0x000038000f08b984 */ /* 0x000fe80000000800 */
[----:B------:R-:W3:Y:S01]  /*0970*/  @!P3 LDS R9, [R14+0x380] ;  /* 0x000380000e09b984 */ /* 0x000ee20000000800 */
[----:B----4-:R-:W-:-:S03]  /*0980*/  @!P6 IMAD R18, R10, R11, R18 ;  /* 0x0000000b0a12e224 */ /* 0x010fc600078e0212 */
[----:B------:R-:W-:Y:S04]  /*0990*/  @!P1 LDS R10, [R15+0x3c] ;  /* 0x00003c000f0a9984 */ /* 0x000fe80000000800 */
[----:B------:R-:W4:Y:S01]  /*09a0*/  @!P1 LDS R11, [R14+0x3c0] ;  /* 0x0003c0000e0b9984 */ /* 0x000f220000000800 */
[----:B--2---:R-:W-:Y:S02]  /*09b0*/  @!P5 IMAD R18, R21, R22, R18 ;  /* 0x000000161512d224 */ /* 0x004fe400078e0212 */
[----:B0-----:R-:W-:-:S05]  /*09c0*/  IMAD.MOV.U32 R21, RZ, RZ, R12 ;  /* 0x000000ffff157224 */ /* 0x001fca00078e000c */
[----:B------:R-:W-:Y:S01]  /*09d0*/  LEA R17, R21, R17, 0x4 ;  /* 0x0000001115117211 */ /* 0x000fe200078e20ff */
[----:B-1----:R-:W-:-:S04]  /*09e0*/  @!P4 IMAD R18, R23, R24, R18 ;  /* 0x000000181712c224 */ /* 0x002fc800078e0212 */
[----:B---3--:R-:W-:-:S04]  /*09f0*/  @!P3 IMAD R18, R9, R8, R18 ;  /* 0x000000080912b224 */ /* 0x008fc800078e0212 */
[----:B----4-:R-:W-:Y:S01]  /*0a00*/  @!P1 IMAD R18, R11, R10, R18 ;  /* 0x0000000a0b129224 */ /* 0x010fe200078e0212 */
[----:B------:R-:W-:Y:S06]  /*0a10*/  BRA.U UP0, `(.L_x_1) ;  /* 0xfffffff9008c7547 */ /* 0x000fec000b83ffff */
.L_x_0:
[----:B------:R-:W-:-:S04]  /*0a20*/  IMAD R13, R13, R21, R0 ;  /* 0x000000150d0d7224 */ /* 0x000fc800078e0200 */
[----:B--2---:R-:W-:-:S05]  /*0a30*/  IMAD.WIDE R6, R13, 0x4, R6 ;  /* 0x000000040d067825 */ /* 0x004fca00078e0206 */
[----:B------:R-:W-:Y:S01]  /*0a40*/  STG.E desc[UR10][R6.64], R18 ;  /* 0x0000001206007986 */ /* 0x000fe2000c10190a */
[----:B------:R-:W-:Y:S05]  /*0a50*/  EXIT ;  /* 0x000000000000794d */ /* 0x000fea0003800000 */
.L_x_2:
[----:B------:R-:W-:-:S00]  /*0a60*/  BRA `(.L_x_2) ;  /* 0xfffffffc00fc7947 */ /* 0x000fc0000383ffff */
[----:B------:R-:W-:-:S00]  /*0a70*/  NOP ;  /* 0x0000000000007918 */ /* 0x000fc00000000000 */
        /* <DEDUP_REMOVED lines=8> */
.L_x_3:


//--------------------- .nv.shared._Z19matrixMul_coalescedPiS_S_iii --------------------------
	.section	.nv.shared._Z19matrixMul_coalescedPiS_S_iii,"aw",@nobits
	.sectionflags	@""
	.align	4
.nv.shared._Z19matrixMul_coalescedPiS_S_iii:
	.zero		5120


//--------------------- .nv.shared.reserved.0     --------------------------
	.section	.nv.shared.reserved.0,"aw",@nobits
	.weak		__nv_reservedSMEM_offset_0_alias
	.size		__nv_reservedSMEM_offset_0_alias, 0, 64
	.other		__nv_reservedSMEM_offset_0_alias,@"STO_CUDA_RESERVED_SHARED STV_DEFAULT"
__nv_reservedSMEM_offset_0_alias:
	.zero		0
	.zero		64


//--------------------- .nv.constant0._Z19matrixMul_coalescedPiS_S_iii --------------------------
	.section	.nv.constant0._Z19matrixMul_coalescedPiS_S_iii,"a",@progbits
	.sectionflags	@""
	.align	4
.nv.constant0._Z19matrixMul_coalescedPiS_S_iii:
	.zero		932


//--------------------- SYMBOLS --------------------------

	.type		.nv.reservedSmem.offset0,@object
	.size		.nv.reservedSmem.offset0,0x4
	.type		.nv.reservedSmem.cap,@object
	.size		.nv.reservedSmem.cap,0x4
